//
// Generated by NVIDIA NVVM Compiler
//
// Compiler Build ID: CL-36424714
// Cuda compilation tools, release 13.0, V13.0.88
// Based on NVVM 20.0.0
//

.version 9.0
.target sm_100
.address_size 64

	// .globl	_Z20matrixMultiplySharedPdS_S_iiiiii
// _ZZ20matrixMultiplySharedPdS_S_iiiiiiE2sA has been demoted
// _ZZ20matrixMultiplySharedPdS_S_iiiiiiE2sB has been demoted

.visible .entry _Z20matrixMultiplySharedPdS_S_iiiiii(
	.param .u64 .ptr .align 1 _Z20matrixMultiplySharedPdS_S_iiiiii_param_0,
	.param .u64 .ptr .align 1 _Z20matrixMultiplySharedPdS_S_iiiiii_param_1,
	.param .u64 .ptr .align 1 _Z20matrixMultiplySharedPdS_S_iiiiii_param_2,
	.param .u32 _Z20matrixMultiplySharedPdS_S_iiiiii_param_3,
	.param .u32 _Z20matrixMultiplySharedPdS_S_iiiiii_param_4,
	.param .u32 _Z20matrixMultiplySharedPdS_S_iiiiii_param_5,
	.param .u32 _Z20matrixMultiplySharedPdS_S_iiiiii_param_6,
	.param .u32 _Z20matrixMultiplySharedPdS_S_iiiiii_param_7,
	.param .u32 _Z20matrixMultiplySharedPdS_S_iiiiii_param_8
)
{
	.reg .pred 	%p<12>;
	.reg .b32 	%r<52>;
	.reg .b32 	%f<105>;
	.reg .b64 	%rd<13>;
	.reg .b64 	%fd<73>;
	// demoted variable
	.shared .align 4 .b8 _ZZ20matrixMultiplySharedPdS_S_iiiiiiE2sA[4096];
	// demoted variable
	.shared .align 4 .b8 _ZZ20matrixMultiplySharedPdS_S_iiiiiiE2sB[4096];
	ld.param.u64 	%rd3, [_Z20matrixMultiplySharedPdS_S_iiiiii_param_0];
	ld.param.u64 	%rd4, [_Z20matrixMultiplySharedPdS_S_iiiiii_param_1];
	ld.param.u64 	%rd5, [_Z20matrixMultiplySharedPdS_S_iiiiii_param_2];
	ld.param.u32 	%r23, [_Z20matrixMultiplySharedPdS_S_iiiiii_param_3];
	ld.param.u32 	%r24, [_Z20matrixMultiplySharedPdS_S_iiiiii_param_4];
	ld.param.u32 	%r25, [_Z20matrixMultiplySharedPdS_S_iiiiii_param_5];
	ld.param.u32 	%r26, [_Z20matrixMultiplySharedPdS_S_iiiiii_param_6];
	ld.param.u32 	%r27, [_Z20matrixMultiplySharedPdS_S_iiiiii_param_7];
	ld.param.u32 	%r28, [_Z20matrixMultiplySharedPdS_S_iiiiii_param_8];
	mov.u32 	%r29, %ntid.y;
	mov.u32 	%r30, %ctaid.y;
	mov.u32 	%r49, %tid.y;
	mad.lo.s32 	%r2, %r29, %r30, %r49;
	mov.u32 	%r31, %ntid.x;
	mov.u32 	%r32, %ctaid.x;
	mov.u32 	%r47, %tid.x;
	mad.lo.s32 	%r4, %r31, %r32, %r47;
	shl.b32 	%r33, %r49, 7;
	mov.u32 	%r34, _ZZ20matrixMultiplySharedPdS_S_iiiiiiE2sA;
	add.s32 	%r5, %r34, %r33;
	shl.b32 	%r35, %r47, 2;
	add.s32 	%r6, %r5, %r35;
	mov.b32 	%r36, 0;
	st.shared.u32 	[%r6], %r36;
	mov.u32 	%r37, _ZZ20matrixMultiplySharedPdS_S_iiiiiiE2sB;
	add.s32 	%r38, %r37, %r33;
	add.s32 	%r7, %r38, %r35;
	st.shared.u32 	[%r7], %r36;
	setp.lt.s32 	%p1, %r24, -30;
	mov.f64 	%fd72, 0d0000000000000000;
	@%p1 bra 	$L__BB0_7;
	add.s32 	%r39, %r24, -1;
	shr.s32 	%r40, %r39, 31;
	shr.u32 	%r41, %r40, 27;
	add.s32 	%r42, %r39, %r41;
	shr.s32 	%r43, %r42, 5;
	neg.s32 	%r51, %r43;
	add.s32 	%r8, %r37, %r35;
	mad.lo.s32 	%r50, %r49, %r26, %r4;
	shl.b32 	%r11, %r26, 5;
	mad.lo.s32 	%r48, %r24, %r2, %r47;
	cvta.to.global.u64 	%rd1, %rd3;
	cvta.to.global.u64 	%rd2, %rd4;
	mov.f64 	%fd72, 0d0000000000000000;
$L__BB0_2:
	setp.ge.s32 	%p2, %r2, %r23;
	setp.ge.u32 	%p3, %r47, %r24;
	mov.f32 	%f103, 0f00000000;
	or.pred  	%p4, %p2, %p3;
	@%p4 bra 	$L__BB0_4;
	mul.wide.u32 	%rd6, %r48, 8;
	add.s64 	%rd7, %rd1, %rd6;
	ld.global.f64 	%fd6, [%rd7];
	cvt.rn.f32.f64 	%f103, %fd6;
$L__BB0_4:
	setp.ge.s32 	%p5, %r4, %r26;
	st.shared.f32 	[%r6], %f103;
	setp.ge.u32 	%p6, %r49, %r25;
	mov.f32 	%f104, 0f00000000;
	or.pred  	%p7, %p5, %p6;
	@%p7 bra 	$L__BB0_6;
	mul.wide.u32 	%rd8, %r50, 8;
	add.s64 	%rd9, %rd2, %rd8;
	ld.global.f64 	%fd7, [%rd9];
	cvt.rn.f32.f64 	%f104, %fd7;
$L__BB0_6:
	st.shared.f32 	[%r7], %f104;
	bar.sync 	0;
	ld.shared.f32 	%f7, [%r5];
	ld.shared.f32 	%f8, [%r8];
	mul.f32 	%f9, %f7, %f8;
	cvt.f64.f32 	%fd8, %f9;
	add.f64 	%fd9, %fd72, %fd8;
	ld.shared.f32 	%f10, [%r5+4];
	ld.shared.f32 	%f11, [%r8+128];
	mul.f32 	%f12, %f10, %f11;
	cvt.f64.f32 	%fd10, %f12;
	add.f64 	%fd11, %fd9, %fd10;
	ld.shared.f32 	%f13, [%r5+8];
	ld.shared.f32 	%f14, [%r8+256];
	mul.f32 	%f15, %f13, %f14;
	cvt.f64.f32 	%fd12, %f15;
	add.f64 	%fd13, %fd11, %fd12;
	ld.shared.f32 	%f16, [%r5+12];
	ld.shared.f32 	%f17, [%r8+384];
	mul.f32 	%f18, %f16, %f17;
	cvt.f64.f32 	%fd14, %f18;
	add.f64 	%fd15, %fd13, %fd14;
	ld.shared.f32 	%f19, [%r5+16];
	ld.shared.f32 	%f20, [%r8+512];
	mul.f32 	%f21, %f19, %f20;
	cvt.f64.f32 	%fd16, %f21;
	add.f64 	%fd17, %fd15, %fd16;
	ld.shared.f32 	%f22, [%r5+20];
	ld.shared.f32 	%f23, [%r8+640];
	mul.f32 	%f24, %f22, %f23;
	cvt.f64.f32 	%fd18, %f24;
	add.f64 	%fd19, %fd17, %fd18;
	ld.shared.f32 	%f25, [%r5+24];
	ld.shared.f32 	%f26, [%r8+768];
	mul.f32 	%f27, %f25, %f26;
	cvt.f64.f32 	%fd20, %f27;
	add.f64 	%fd21, %fd19, %fd20;
	ld.shared.f32 	%f28, [%r5+28];
	ld.shared.f32 	%f29, [%r8+896];
	mul.f32 	%f30, %f28, %f29;
	cvt.f64.f32 	%fd22, %f30;
	add.f64 	%fd23, %fd21, %fd22;
	ld.shared.f32 	%f31, [%r5+32];
	ld.shared.f32 	%f32, [%r8+1024];
	mul.f32 	%f33, %f31, %f32;
	cvt.f64.f32 	%fd24, %f33;
	add.f64 	%fd25, %fd23, %fd24;
	ld.shared.f32 	%f34, [%r5+36];
	ld.shared.f32 	%f35, [%r8+1152];
	mul.f32 	%f36, %f34, %f35;
	cvt.f64.f32 	%fd26, %f36;
	add.f64 	%fd27, %fd25, %fd26;
	ld.shared.f32 	%f37, [%r5+40];
	ld.shared.f32 	%f38, [%r8+1280];
	mul.f32 	%f39, %f37, %f38;
	cvt.f64.f32 	%fd28, %f39;
	add.f64 	%fd29, %fd27, %fd28;
	ld.shared.f32 	%f40, [%r5+44];
	ld.shared.f32 	%f41, [%r8+1408];
	mul.f32 	%f42, %f40, %f41;
	cvt.f64.f32 	%fd30, %f42;
	add.f64 	%fd31, %fd29, %fd30;
	ld.shared.f32 	%f43, [%r5+48];
	ld.shared.f32 	%f44, [%r8+1536];
	mul.f32 	%f45, %f43, %f44;
	cvt.f64.f32 	%fd32, %f45;
	add.f64 	%fd33, %fd31, %fd32;
	ld.shared.f32 	%f46, [%r5+52];
	ld.shared.f32 	%f47, [%r8+1664];
	mul.f32 	%f48, %f46, %f47;
	cvt.f64.f32 	%fd34, %f48;
	add.f64 	%fd35, %fd33, %fd34;
	ld.shared.f32 	%f49, [%r5+56];
	ld.shared.f32 	%f50, [%r8+1792];
	mul.f32 	%f51, %f49, %f50;
	cvt.f64.f32 	%fd36, %f51;
	add.f64 	%fd37, %fd35, %fd36;
	ld.shared.f32 	%f52, [%r5+60];
	ld.shared.f32 	%f53, [%r8+1920];
	mul.f32 	%f54, %f52, %f53;
	cvt.f64.f32 	%fd38, %f54;
	add.f64 	%fd39, %fd37, %fd38;
	ld.shared.f32 	%f55, [%r5+64];
	ld.shared.f32 	%f56, [%r8+2048];
	mul.f32 	%f57, %f55, %f56;
	cvt.f64.f32 	%fd40, %f57;
	add.f64 	%fd41, %fd39, %fd40;
	ld.shared.f32 	%f58, [%r5+68];
	ld.shared.f32 	%f59, [%r8+2176];
	mul.f32 	%f60, %f58, %f59;
	cvt.f64.f32 	%fd42, %f60;
	add.f64 	%fd43, %fd41, %fd42;
	ld.shared.f32 	%f61, [%r5+72];
	ld.shared.f32 	%f62, [%r8+2304];
	mul.f32 	%f63, %f61, %f62;
	cvt.f64.f32 	%fd44, %f63;
	add.f64 	%fd45, %fd43, %fd44;
	ld.shared.f32 	%f64, [%r5+76];
	ld.shared.f32 	%f65, [%r8+2432];
	mul.f32 	%f66, %f64, %f65;
	cvt.f64.f32 	%fd46, %f66;
	add.f64 	%fd47, %fd45, %fd46;
	ld.shared.f32 	%f67, [%r5+80];
	ld.shared.f32 	%f68, [%r8+2560];
	mul.f32 	%f69, %f67, %f68;
	cvt.f64.f32 	%fd48, %f69;
	add.f64 	%fd49, %fd47, %fd48;
	ld.shared.f32 	%f70, [%r5+84];
	ld.shared.f32 	%f71, [%r8+2688];
	mul.f32 	%f72, %f70, %f71;
	cvt.f64.f32 	%fd50, %f72;
	add.f64 	%fd51, %fd49, %fd50;
	ld.shared.f32 	%f73, [%r5+88];
	ld.shared.f32 	%f74, [%r8+2816];
	mul.f32 	%f75, %f73, %f74;
	cvt.f64.f32 	%fd52, %f75;
	add.f64 	%fd53, %fd51, %fd52;
	ld.shared.f32 	%f76, [%r5+92];
	ld.shared.f32 	%f77, [%r8+2944];
	mul.f32 	%f78, %f76, %f77;
	cvt.f64.f32 	%fd54, %f78;
	add.f64 	%fd55, %fd53, %fd54;
	ld.shared.f32 	%f79, [%r5+96];
	ld.shared.f32 	%f80, [%r8+3072];
	mul.f32 	%f81, %f79, %f80;
	cvt.f64.f32 	%fd56, %f81;
	add.f64 	%fd57, %fd55, %fd56;
	ld.shared.f32 	%f82, [%r5+100];
	ld.shared.f32 	%f83, [%r8+3200];
	mul.f32 	%f84, %f82, %f83;
	cvt.f64.f32 	%fd58, %f84;
	add.f64 	%fd59, %fd57, %fd58;
	ld.shared.f32 	%f85, [%r5+104];
	ld.shared.f32 	%f86, [%r8+3328];
	mul.f32 	%f87, %f85, %f86;
	cvt.f64.f32 	%fd60, %f87;
	add.f64 	%fd61, %fd59, %fd60;
	ld.shared.f32 	%f88, [%r5+108];
	ld.shared.f32 	%f89, [%r8+3456];
	mul.f32 	%f90, %f88, %f89;
	cvt.f64.f32 	%fd62, %f90;
	add.f64 	%fd63, %fd61, %fd62;
	ld.shared.f32 	%f91, [%r5+112];
	ld.shared.f32 	%f92, [%r8+3584];
	mul.f32 	%f93, %f91, %f92;
	cvt.f64.f32 	%fd64, %f93;
	add.f64 	%fd65, %fd63, %fd64;
	ld.shared.f32 	%f94, [%r5+116];
	ld.shared.f32 	%f95, [%r8+3712];
	mul.f32 	%f96, %f94, %f95;
	cvt.f64.f32 	%fd66, %f96;
	add.f64 	%fd67, %fd65, %fd66;
	ld.shared.f32 	%f97, [%r5+120];
	ld.shared.f32 	%f98, [%r8+3840];
	mul.f32 	%f99, %f97, %f98;
	cvt.f64.f32 	%fd68, %f99;
	add.f64 	%fd69, %fd67, %fd68;
	ld.shared.f32 	%f100, [%r5+124];
	ld.shared.f32 	%f101, [%r8+3968];
	mul.f32 	%f102, %f100, %f101;
	cvt.f64.f32 	%fd70, %f102;
	add.f64 	%fd72, %fd69, %fd70;
	add.s32 	%r51, %r51, 1;
	add.s32 	%r50, %r50, %r11;
	add.s32 	%r49, %r49, 32;
	add.s32 	%r48, %r48, 32;
	add.s32 	%r47, %r47, 32;
	setp.ne.s32 	%p8, %r51, 1;
	@%p8 bra 	$L__BB0_2;
$L__BB0_7:
	setp.ge.s32 	%p9, %r2, %r27;
	setp.ge.s32 	%p10, %r4, %r28;
	or.pred  	%p11, %p9, %p10;
	@%p11 bra 	$L__BB0_9;
	mad.lo.s32 	%r46, %r28, %r2, %r4;
	cvta.to.global.u64 	%rd10, %rd5;
	mul.wide.s32 	%rd11, %r46, 8;
	add.s64 	%rd12, %rd10, %rd11;
	st.global.f64 	[%rd12], %fd72;
$L__BB0_9:
	ret;

}


// ===== COMPILED SASS (sm_100) =====

	.target	sm_100

	.elftype	@"ET_EXEC"


//--------------------- .note.nv.tkinfo           --------------------------
	.section	.note.nv.tkinfo,"",@"SHT_NOTE"
	.sectionflags	@"SHF_NOTE_NV_TKINFO"
	.tkinfo
        /*0018*/ 	.word	0x00000002
        /*0030*/ 	.string	""
        /*0030*/ 	.string	"ptxas"
        /*0030*/ 	.string	"Cuda compilation tools, release 13.0, V13.0.88"
        /*0030*/ 	.string	"Build cuda_13.0.r13.0/compiler.36424714_0"
        /*0030*/ 	.string	"-arch sm_100 -m 64 "



//--------------------- .note.nv.cuinfo           --------------------------
	.section	.note.nv.cuinfo,"",@"SHT_NOTE"
	.sectionflags	@"SHF_NOTE_NV_CUINFO"
        /*0018*/ 	.short	0x0002
        /*001a*/ 	.short	0x0064
        /*001c*/ 	.short	0x0082
	.zero		2


//--------------------- .nv.info                  --------------------------
	.section	.nv.info,"",@"SHT_CUDA_INFO"
	.align	4


	//----- nvinfo : EIATTR_REGCOUNT
	.align		4
        /*0000*/ 	.byte	0x04, 0x2f
        /*0002*/ 	.short	(.L_1 - .L_0)
	.align		4
.L_0:
        /*0004*/ 	.word	index@(_Z20matrixMultiplySharedPdS_S_iiiiii)
        /*0008*/ 	.word	0x00000020


	//----- nvinfo : EIATTR_FRAME_SIZE
	.align		4
.L_1:
        /*000c*/ 	.byte	0x04, 0x11
        /*000e*/ 	.short	(.L_3 - .L_2)
	.align		4
.L_2:
        /*0010*/ 	.word	index@(_Z20matrixMultiplySharedPdS_S_iiiiii)
        /*0014*/ 	.word	0x00000000


	//----- nvinfo : EIATTR_MIN_STACK_SIZE
	.align		4
.L_3:
        /*0018*/ 	.byte	0x04, 0x12
        /*001a*/ 	.short	(.L_5 - .L_4)
	.align		4
.L_4:
        /*001c*/ 	.word	index@(_Z20matrixMultiplySharedPdS_S_iiiiii)
        /*0020*/ 	.word	0x00000000
.L_5:


//--------------------- .nv.compat                --------------------------
	.section	.nv.compat,"",@"SHT_CUDA_COMPAT_INFO"
	.align	4
        /*0000*/ 	.byte	0x02, 0x09, 0x00, 0x00, 0x02, 0x02, 0x01, 0x00, 0x02, 0x05, 0x05, 0x00, 0x03, 0x07, 0x01, 0x01
        /*0010*/ 	.byte	0x02, 0x03, 0x00, 0x00, 0x02, 0x06, 0x01, 0x00, 0x04, 0x0b, 0x08, 0x00, 0x01, 0x00, 0x00, 0x00
        /*0020*/ 	.byte	0x00, 0x00, 0x00, 0x00


//--------------------- .nv.info._Z20matrixMultiplySharedPdS_S_iiiiii --------------------------
	.section	.nv.info._Z20matrixMultiplySharedPdS_S_iiiiii,"",@"SHT_CUDA_INFO"
	.sectionflags	@""
	.align	4


	//----- nvinfo : EIATTR_CUDA_API_VERSION
	.align		4
        /*0000*/ 	.byte	0x04, 0x37
        /*0002*/ 	.short	(.L_7 - .L_6)
.L_6:
        /*0004*/ 	.word	0x00000082


	//----- nvinfo : EIATTR_KPARAM_INFO
	.align		4
.L_7:
        /*0008*/ 	.byte	0x04, 0x17
        /*000a*/ 	.short	(.L_9 - .L_8)
.L_8:
        /*000c*/ 	.word	0x00000000
        /*0010*/ 	.short	0x0008
        /*0012*/ 	.short	0x002c
        /*0014*/ 	.byte	0x00, 0xf0, 0x11, 0x00


	//----- nvinfo : EIATTR_KPARAM_INFO
	.align		4
.L_9:
        /*0018*/ 	.byte	0x04, 0x17
        /*001a*/ 	.short	(.L_11 - .L_10)
.L_10:
        /*001c*/ 	.word	0x00000000
        /*0020*/ 	.short	0x0007
        /*0022*/ 	.short	0x0028
        /*0024*/ 	.byte	0x00, 0xf0, 0x11, 0x00


	//----- nvinfo : EIATTR_KPARAM_INFO
	.align		4
.L_11:
        /*0028*/ 	.byte	0x04, 0x17
        /*002a*/ 	.short	(.L_13 - .L_12)
.L_12:
        /*002c*/ 	.word	0x00000000
        /*0030*/ 	.short	0x0006
        /*0032*/ 	.short	0x0024
        /*0034*/ 	.byte	0x00, 0xf0, 0x11, 0x00


	//----- nvinfo : EIATTR_KPARAM_INFO
	.align		4
.L_13:
        /*0038*/ 	.byte	0x04, 0x17
        /*003a*/ 	.short	(.L_15 - .L_14)
.L_14:
        /*003c*/ 	.word	0x00000000
        /*0040*/ 	.short	0x0005
        /*0042*/ 	.short	0x0020
        /*0044*/ 	.byte	0x00, 0xf0, 0x11, 0x00


	//----- nvinfo : EIATTR_KPARAM_INFO
	.align		4
.L_15:
        /*0048*/ 	.byte	0x04, 0x17
        /*004a*/ 	.short	(.L_17 - .L_16)
.L_16:
        /*004c*/ 	.word	0x00000000
        /*0050*/ 	.short	0x0004
        /*0052*/ 	.short	0x001c
        /*0054*/ 	.byte	0x00, 0xf0, 0x11, 0x00


	//----- nvinfo : EIATTR_KPARAM_INFO
	.align		4
.L_17:
        /*0058*/ 	.byte	0x04, 0x17
        /*005a*/ 	.short	(.L_19 - .L_18)
.L_18:
        /*005c*/ 	.word	0x00000000
        /*0060*/ 	.short	0x0003
        /*0062*/ 	.short	0x0018
        /*0064*/ 	.byte	0x00, 0xf0, 0x11, 0x00


	//----- nvinfo : EIATTR_KPARAM_INFO
	.align		4
.L_19:
        /*0068*/ 	.byte	0x04, 0x17
        /*006a*/ 	.short	(.L_21 - .L_20)
.L_20:
        /*006c*/ 	.word	0x00000000
        /*0070*/ 	.short	0x0002
        /*0072*/ 	.short	0x0010
        /*0074*/ 	.byte	0x00, 0xf5, 0x21, 0x00


	//----- nvinfo : EIATTR_KPARAM_INFO
	.align		4
.L_21:
        /*0078*/ 	.byte	0x04, 0x17
        /*007a*/ 	.short	(.L_23 - .L_22)
.L_22:
        /*007c*/ 	.word	0x00000000
        /*0080*/ 	.short	0x0001
        /*0082*/ 	.short	0x0008
        /*0084*/ 	.byte	0x00, 0xf5, 0x21, 0x00


	//----- nvinfo : EIATTR_KPARAM_INFO
	.align		4
.L_23:
        /*0088*/ 	.byte	0x04, 0x17
        /*008a*/ 	.short	(.L_25 - .L_24)
.L_24:
        /*008c*/ 	.word	0x00000000
        /*0090*/ 	.short	0x0000
        /*0092*/ 	.short	0x0000
        /*0094*/ 	.byte	0x00, 0xf5, 0x21, 0x00


	//----- nvinfo : EIATTR_SPARSE_MMA_MASK
	.align		4
.L_25:
        /*0098*/ 	.byte	0x03, 0x50
        /*009a*/ 	.short	0x0000


	//----- nvinfo : EIATTR_MAXREG_COUNT
	.align		4
        /*009c*/ 	.byte	0x03, 0x1b
        /*009e*/ 	.short	0x00ff


	//----- nvinfo : EIATTR_NUM_BARRIERS
	.align		4
        /*00a0*/ 	.byte	0x02, 0x4c
        /*00a2*/ 	.byte	0x01
	.zero		1


	//----- nvinfo : EIATTR_MERCURY_ISA_VERSION
	.align		4
        /*00a4*/ 	.byte	0x03, 0x5f
        /*00a6*/ 	.short	0x0101


	//----- nvinfo : EIATTR_VRC_CTA_INIT_COUNT
	.align		4
        /*00a8*/ 	.byte	0x02, 0x4a
	.zero		1
	.zero		1


	//----- nvinfo : EIATTR_EXIT_INSTR_OFFSETS
	.align		4
        /*00ac*/ 	.byte	0x04, 0x1c
        /*00ae*/ 	.short	(.L_27 - .L_26)


	//   ....[0]....
.L_26:
        /*00b0*/ 	.word	0x00000c80


	//   ....[1]....
        /*00b4*/ 	.word	0x00000cd0


	//----- nvinfo : EIATTR_CBANK_PARAM_SIZE
	.align		4
.L_27:
        /*00b8*/ 	.byte	0x03, 0x19
        /*00ba*/ 	.short	0x0030


	//----- nvinfo : EIATTR_PARAM_CBANK
	.align		4
        /*00bc*/ 	.byte	0x04, 0x0a
        /*00be*/ 	.short	(.L_29 - .L_28)
	.align		4
.L_28:
        /*00c0*/ 	.word	index@(.nv.constant0._Z20matrixMultiplySharedPdS_S_iiiiii)
        /*00c4*/ 	.short	0x0380
        /*00c6*/ 	.short	0x0030


	//----- nvinfo : EIATTR_SW_WAR
	.align		4
.L_29:
        /*00c8*/ 	.byte	0x04, 0x36
        /*00ca*/ 	.short	(.L_31 - .L_30)
.L_30:
        /*00cc*/ 	.word	0x00000008
.L_31:


//--------------------- .nv.callgraph             --------------------------
	.section	.nv.callgraph,"",@"SHT_CUDA_CALLGRAPH"
	.align	4
	.sectionentsize	8
	.align		4
        /*0000*/ 	.word	0x00000000
	.align		4
        /*0004*/ 	.word	0xffffffff
	.align		4
        /*0008*/ 	.word	0x00000000
	.align		4
        /*000c*/ 	.word	0xfffffffe
	.align		4
        /*0010*/ 	.word	0x00000000
	.align		4
        /*0014*/ 	.word	0xfffffffd
	.align		4
        /*0018*/ 	.word	0x00000000
	.align		4
        /*001c*/ 	.word	0xfffffffc


//--------------------- .text._Z20matrixMultiplySharedPdS_S_iiiiii --------------------------
	.section	.text._Z20matrixMultiplySharedPdS_S_iiiiii,"ax",@progbits
	.align	128
        .global         _Z20matrixMultiplySharedPdS_S_iiiiii
        .type           _Z20matrixMultiplySharedPdS_S_iiiiii,@function
        .size           _Z20matrixMultiplySharedPdS_S_iiiiii,(.L_x_3 - _Z20matrixMultiplySharedPdS_S_iiiiii)
        .other          _Z20matrixMultiplySharedPdS_S_iiiiii,@"STO_CUDA_ENTRY STV_DEFAULT"
_Z20matrixMultiplySharedPdS_S_iiiiii:
.text._Z20matrixMultiplySharedPdS_S_iiiiii:
[----:B------:R-:W-:Y:S01]  /*0000*/  LDC R1, c[0x0][0x37c] ;  /* 0x0000df00ff017b82 */ /* 0x000fe20000000800 */
[----:B------:R-:W0:Y:S07]  /*0010*/  S2R R5, SR_TID.Y ;  /* 0x0000000000057919 */ /* 0x000e2e0000002200 */
[----:B------:R-:W1:Y:S01]  /*0020*/  S2UR UR6, SR_CgaCtaId ;  /* 0x00000000000679c3 */ /* 0x000e620000008800 */
[----:B------:R-:W-:Y:S01]  /*0030*/  UMOV UR4, 0x400 ;  /* 0x0000040000047882 */ /* 0x000fe20000000000 */
[----:B------:R-:W2:Y:S01]  /*0040*/  LDCU UR11, c[0x0][0x39c] ;  /* 0x00007380ff0b77ac */ /* 0x000ea20008000800 */
[----:B------:R-:W3:Y:S01]  /*0050*/  S2R R3, SR_TID.X ;  /* 0x0000000000037919 */ /* 0x000ee20000002100 */
[----:B------:R-:W-:Y:S01]  /*0060*/  CS2R R22, SRZ ;  /* 0x0000000000167805 */ /* 0x000fe2000001ff00 */
[----:B------:R-:W-:Y:S01]  /*0070*/  UIADD3 UR5, UPT, UPT, UR4, 0x1000, URZ ;  /* 0x0000100004057890 */ /* 0x000fe2000fffe0ff */
[----:B------:R-:W4:Y:S01]  /*0080*/  S2R R19, SR_CTAID.Y ;  /* 0x0000000000137919 */ /* 0x000f220000002600 */
[----:B------:R-:W4:Y:S01]  /*0090*/  LDCU UR7, c[0x0][0x364] ;  /* 0x00006c80ff0777ac */ /* 0x000f220008000800 */
[----:B------:R-:W5:Y:S01]  /*00a0*/  S2R R20, SR_CTAID.X ;  /* 0x0000000000147919 */ /* 0x000f620000002500 */
[----:B------:R-:W5:Y:S01]  /*00b0*/  LDCU UR10, c[0x0][0x360] ;  /* 0x00006c00ff0a77ac */ /* 0x000f620008000800 */
[----:B------:R-:W0:Y:S01]  /*00c0*/  LDCU.64 UR8, c[0x0][0x358] ;  /* 0x00006b00ff0877ac */ /* 0x000e220008000a00 */
[----:B--2---:R-:W-:-:S02]  /*00d0*/  UISETP.GE.AND UP0, UPT, UR11, -0x1e, UPT ;  /* 0xffffffe20b00788c */ /* 0x004fc4000bf06270 */
[----:B-1----:R-:W-:Y:S02]  /*00e0*/  ULEA UR4, UR6, UR4, 0x18 ;  /* 0x0000000406047291 */ /* 0x002fe4000f8ec0ff */
[----:B------:R-:W-:-:S04]  /*00f0*/  ULEA UR5, UR6, UR5, 0x18 ;  /* 0x0000000506057291 */ /* 0x000fc8000f8ec0ff */
[C---:B0-----:R-:W-:Y:S02]  /*0100*/  LEA R18, R5.reuse, UR4, 0x7 ;  /* 0x0000000405127c11 */ /* 0x041fe4000f8e38ff */
[----:B------:R-:W-:Y:S02]  /*0110*/  LEA R16, R5, UR5, 0x7 ;  /* 0x0000000505107c11 */ /* 0x000fe4000f8e38ff */
[C---:B---3--:R-:W-:Y:S02]  /*0120*/  LEA R17, R3.reuse, R18, 0x2 ;  /* 0x0000001203117211 */ /* 0x048fe400078e10ff */
[----:B------:R-:W-:Y:S01]  /*0130*/  LEA R16, R3, R16, 0x2 ;  /* 0x0000001003107211 */ /* 0x000fe200078e10ff */
[----:B----4-:R-:W-:Y:S02]  /*0140*/  IMAD R19, R19, UR7, R5 ;  /* 0x0000000713137c24 */ /* 0x010fe4000f8e0205 */
[----:B------:R0:W-:Y:S01]  /*0150*/  STS [R17], RZ ;  /* 0x000000ff11007388 */ /* 0x0001e20000000800 */
[----:B-----5:R-:W-:-:S03]  /*0160*/  IMAD R20, R20, UR10, R3 ;  /* 0x0000000a14147c24 */ /* 0x020fc6000f8e0203 */
[----:B------:R0:W-:Y:S01]  /*0170*/  STS [R16], RZ ;  /* 0x000000ff10007388 */ /* 0x0001e20000000800 */
[----:B------:R-:W-:Y:S05]  /*0180*/  BRA.U !UP0, `(.L_x_0) ;  /* 0x0000000908b07547 */ /* 0x000fea000b800000 */
[----:B------:R-:W1:Y:S01]  /*0190*/  LDC.64 R6, c[0x0][0x3a0] ;  /* 0x0000e800ff067b82 */ /* 0x000e620000000a00 */
[----:B------:R-:W2:Y:S01]  /*01a0*/  LDCU UR7, c[0x0][0x3a4] ;  /* 0x00007480ff0777ac */ /* 0x000ea20008000800 */
[----:B------:R-:W-:Y:S02]  /*01b0*/  LEA R2, R3, UR5, 0x2 ;  /* 0x0000000503027c11 */ /* 0x000fe4000f8e10ff */
[----:B------:R-:W-:Y:S01]  /*01c0*/  CS2R R22, SRZ ;  /* 0x0000000000167805 */ /* 0x000fe2000001ff00 */
[----:B------:R-:W-:Y:S01]  /*01d0*/  IMAD R0, R19, UR11, R3 ;  /* 0x0000000b13007c24 */ /* 0x000fe2000f8e0203 */
[----:B------:R-:W-:Y:S01]  /*01e0*/  UIADD3 UR4, UPT, UPT, UR11, -0x1, URZ ;  /* 0xffffffff0b047890 */ /* 0x000fe2000fffe0ff */
[----:B------:R-:W3:Y:S03]  /*01f0*/  LDCU.64 UR12, c[0x0][0x398] ;  /* 0x00007300ff0c77ac */ /* 0x000ee60008000a00 */
[----:B------:R-:W-:-:S04]  /*0200*/  USHF.R.S32.HI UR6, URZ, 0x1f, UR4 ;  /* 0x0000001fff067899 */ /* 0x000fc80008011404 */
[----:B------:R-:W-:-:S04]  /*0210*/  ULEA.HI UR6, UR6, UR4, URZ, 0x5 ;  /* 0x0000000406067291 */ /* 0x000fc8000f8f28ff */
[----:B------:R-:W-:Y:S01]  /*0220*/  USHF.R.S32.HI UR6, URZ, 0x5, UR6 ;  /* 0x00000005ff067899 */ /* 0x000fe20008011406 */
[----:B--2---:R-:W-:-:S03]  /*0230*/  IMAD R4, R5, UR7, R20 ;  /* 0x0000000705047c24 */ /* 0x004fc6000f8e0214 */
[----:B------:R-:W-:-:S12]  /*0240*/  UIADD3 UR6, UPT, UPT, -UR6, URZ, URZ ;  /* 0x000000ff06067290 */ /* 0x000fd8000fffe1ff */
.L_x_1:
[----:B---3--:R-:W-:Y:S02]  /*0250*/  ISETP.GE.U32.AND P1, PT, R3, UR13, PT ;  /* 0x0000000d03007c0c */ /* 0x008fe4000bf26070 */
[----:B-1----:R-:W-:Y:S02]  /*0260*/  ISETP.GE.U32.AND P0, PT, R5, R6, PT ;  /* 0x000000060500720c */ /* 0x002fe40003f06070 */
[----:B------:R-:W-:Y:S02]  /*0270*/  ISETP.GE.OR P1, PT, R19, UR12, P1 ;  /* 0x0000000c13007c0c */ /* 0x000fe40008f26670 */
[----:B------:R-:W-:-:S11]  /*0280*/  ISETP.GE.OR P0, PT, R20, R7, P0 ;  /* 0x000000071400720c */ /* 0x000fd60000706670 */
[----:B------:R-:W1:Y:S08]  /*0290*/  @!P1 LDC.64 R10, c[0x0][0x380] ;  /* 0x0000e000ff0a9b82 */ /* 0x000e700000000a00 */
[----:B------:R-:W2:Y:S01]  /*02a0*/  @!P0 LDC.64 R8, c[0x0][0x388] ;  /* 0x0000e200ff088b82 */ /* 0x000ea20000000a00 */
[----:B-1----:R-:W-:-:S06]  /*02b0*/  @!P1 IMAD.WIDE.U32 R10, R0, 0x8, R10 ;  /* 0x00000008000a9825 */ /* 0x002fcc00078e000a */
[----:B------:R-:W3:Y:S01]  /*02c0*/  @!P1 LDG.E.64 R10, desc[UR8][R10.64] ;  /* 0x000000080a0a9981 */ /* 0x000ee2000c1e1b00 */
[----:B--2---:R-:W-:-:S06]  /*02d0*/  @!P0 IMAD.WIDE.U32 R8, R4, 0x8, R8 ;  /* 0x0000000804088825 */ /* 0x004fcc00078e0008 */
[----:B------:R-:W2:Y:S01]  /*02e0*/  @!P0 LDG.E.64 R8, desc[UR8][R8.64] ;  /* 0x0000000808088981 */ /* 0x000ea2000c1e1b00 */
[----:B------:R-:W-:Y:S01]  /*02f0*/  HFMA2 R24, -RZ, RZ, 0, 0 ;  /* 0x00000000ff187431 */ /* 0x000fe200000001ff */
[----:B------:R-:W-:-:S05]  /*0300*/  MOV R27, RZ ;  /* 0x000000ff001b7202 */ /* 0x000fca0000000f00 */
[----:B---3--:R-:W1:Y:S08]  /*0310*/  @!P1 F2F.F32.F64 R24, R10 ;  /* 0x0000000a00189310 */ /* 0x008e700000301000 */
[----:B--2---:R-:W2:Y:S01]  /*0320*/  @!P0 F2F.F32.F64 R27, R8 ;  /* 0x00000008001b8310 */ /* 0x004ea20000301000 */
[----:B-1----:R-:W-:Y:S04]  /*0330*/  STS [R17], R24 ;  /* 0x0000001811007388 */ /* 0x002fe80000000800 */
[----:B--2---:R-:W-:Y:S01]  /*0340*/  STS [R16], R27 ;  /* 0x0000001b10007388 */ /* 0x004fe20000000800 */
[----:B------:R-:W-:Y:S06]  /*0350*/  BAR.SYNC.DEFER_BLOCKING 0x0 ;  /* 0x0000000000007b1d */ /* 0x000fec0000010000 */
[----:B------:R-:W-:Y:S04]  /*0360*/  LDS R21, [R2] ;  /* 0x0000000002157984 */ /* 0x000fe80000000800 */
[----:B------:R-:W1:Y:S04]  /*0370*/  LDS.128 R12, [R18] ;  /* 0x00000000120c7984 */ /* 0x000e680000000c00 */
[----:B------:R-:W2:Y:S04]  /*0380*/  LDS R26, [R2+0x80] ;  /* 0x00008000021a7984 */ /* 0x000ea80000000800 */
[----:B------:R-:W3:Y:S04]  /*0390*/  LDS R25, [R2+0x100] ;  /* 0x0001000002197984 */ /* 0x000ee80000000800 */
[----:B------:R-:W4:Y:S04]  /*03a0*/  LDS R28, [R2+0x180] ;  /* 0x00018000021c7984 */ /* 0x000f280000000800 */
[----:B------:R-:W-:Y:S01]  /*03b0*/  LDS.128 R8, [R18+0x10] ;  /* 0x0000100012087984 */ /* 0x000fe20000000c00 */
[----:B-1----:R-:W-:-:S03]  /*03c0*/  FMUL R29, R12, R21 ;  /* 0x000000150c1d7220 */ /* 0x002fc60000400000 */
[----:B------:R-:W1:Y:S01]  /*03d0*/  LDS R21, [R2+0x200] ;  /* 0x0002000002157984 */ /* 0x000e620000000800 */
[----:B--2---:R-:W-:Y:S02]  /*03e0*/  FMUL R26, R26, R13 ;  /* 0x0000000d1a1a7220 */ /* 0x004fe40000400000 */
[----:B------:R-:W2:Y:S01]  /*03f0*/  F2F.F64.F32 R12, R29 ;  /* 0x0000001d000c7310 */ /* 0x000ea20000201800 */
[----:B---3--:R-:W-:Y:S01]  /*0400*/  FMUL R27, R25, R14 ;  /* 0x0000000e191b7220 */ /* 0x008fe20000400000 */
[----:B--2---:R-:W-:-:S06]  /*0410*/  DADD R22, R12, R22 ;  /* 0x000000000c167229 */ /* 0x004fcc0000000016 */
[----:B------:R2:W3:Y:S01]  /*0420*/  F2F.F64.F32 R12, R26 ;  /* 0x0000001a000c7310 */ /* 0x0004e20000201800 */
[----:B----4-:R-:W-:Y:S01]  /*0430*/  FMUL R28, R28, R15 ;  /* 0x0000000f1c1c7220 */ /* 0x010fe20000400000 */
[----:B--2---:R-:W2:Y:S06]  /*0440*/  LDS R26, [R2+0x280] ;  /* 0x00028000021a7984 */ /* 0x004eac0000000800 */
[----:B------:R-:W4:Y:S01]  /*0450*/  F2F.F64.F32 R24, R27 ;  /* 0x0000001b00187310 */ /* 0x000f220000201800 */
[----:B---3--:R-:W-:Y:S01]  /*0460*/  DADD R14, R22, R12 ;  /* 0x00000000160e7229 */ /* 0x008fe2000000000c */
[----:B------:R-:W3:Y:S06]  /*0470*/  LDS R23, [R2+0x300] ;  /* 0x0003000002177984 */ /* 0x000eec0000000800 */
[----:B------:R5:W0:Y:S01]  /*0480*/  F2F.F64.F32 R12, R28 ;  /* 0x0000001c000c7310 */ /* 0x000a220000201800 */
[----:B-1----:R-:W-:-:S02]  /*0490*/  FMUL R8, R8, R21 ;  /* 0x0000001508087220 */ /* 0x002fc40000400000 */
[----:B------:R-:W-:Y:S01]  /*04a0*/  LDS R21, [R2+0x400] ;  /* 0x0004000002157984 */ /* 0x000fe20000000800 */
[----:B----4-:R-:W-:-:S03]  /*04b0*/  DADD R14, R14, R24 ;  /* 0x000000000e0e7229 */ /* 0x010fc60000000018 */
[----:B------:R-:W-:Y:S01]  /*04c0*/  LDS R22, [R2+0x480] ;  /* 0x0004800002167984 */ /* 0x000fe20000000800 */
[----:B------:R-:W1:Y:S03]  /*04d0*/  F2F.F64.F32 R24, R8 ;  /* 0x0000000800187310 */ /* 0x000e660000201800 */
[----:B-----5:R-:W4:Y:S01]  /*04e0*/  LDS R28, [R2+0x380] ;  /* 0x00038000021c7984 */ /* 0x020f220000000800 */
[----:B0-----:R-:W-:-:S08]  /*04f0*/  DADD R12, R14, R12 ;  /* 0x000000000e0c7229 */ /* 0x001fd0000000000c */
[----:B-1----:R-:W-:Y:S02]  /*0500*/  DADD R24, R12, R24 ;  /* 0x000000000c187229 */ /* 0x002fe40000000018 */
[----:B------:R-:W0:Y:S01]  /*0510*/  LDS.128 R12, [R18+0x20] ;  /* 0x00002000120c7984 */ /* 0x000e220000000c00 */
[----:B--2---:R-:W-:-:S04]  /*0520*/  FMUL R29, R26, R9 ;  /* 0x000000091a1d7220 */ /* 0x004fc80000400000 */
[----:B------:R-:W1:Y:S01]  /*0530*/  F2F.F64.F32 R26, R29 ;  /* 0x0000001d001a7310 */ /* 0x000e620000201800 */
[----:B---3--:R-:W-:-:S07]  /*0540*/  FMUL R23, R23, R10 ;  /* 0x0000000a17177220 */ /* 0x008fce0000400000 */
[----:B------:R-:W2:Y:S01]  /*0550*/  F2F.F64.F32 R8, R23 ;  /* 0x0000001700087310 */ /* 0x000ea20000201800 */
[----:B----4-:R-:W-:Y:S01]  /*0560*/  FMUL R28, R28, R11 ;  /* 0x0000000b1c1c7220 */ /* 0x010fe20000400000 */
[----:B-1----:R-:W-:Y:S01]  /*0570*/  DADD R10, R24, R26 ;  /* 0x00000000180a7229 */ /* 0x002fe2000000001a */
[----:B------:R-:W1:Y:S05]  /*0580*/  LDS R27, [R2+0x500] ;  /* 0x00050000021b7984 */ /* 0x000e6a0000000800 */
[----:B------:R3:W4:Y:S01]  /*0590*/  F2F.F64.F32 R24, R28 ;  /* 0x0000001c00187310 */ /* 0x0007220000201800 */
[----:B------:R-:W5:Y:S01]  /*05a0*/  LDS R26, [R2+0x580] ;  /* 0x00058000021a7984 */ /* 0x000f620000000800 */
[----:B--2---:R-:W-:-:S03]  /*05b0*/  DADD R8, R10, R8 ;  /* 0x000000000a087229 */ /* 0x004fc60000000008 */
[----:B---3--:R-:W-:Y:S01]  /*05c0*/  LDS R28, [R2+0x680] ;  /* 0x00068000021c7984 */ /* 0x008fe20000000800 */
[----:B0-----:R-:W-:-:S03]  /*05d0*/  FMUL R12, R12, R21 ;  /* 0x000000150c0c7220 */ /* 0x001fc60000400000 */
[----:B------:R-:W-:Y:S01]  /*05e0*/  LDS R21, [R2+0x600] ;  /* 0x0006000002157984 */ /* 0x000fe20000000800 */
[----:B----4-:R-:W-:-:S03]  /*05f0*/  DADD R24, R8, R24 ;  /* 0x0000000008187229 */ /* 0x010fc60000000018 */
[----:B------:R-:W0:Y:S01]  /*0600*/  LDS.128 R8, [R18+0x30] ;  /* 0x0000300012087984 */ /* 0x000e220000000c00 */
[----:B------:R-:W-:Y:S02]  /*0610*/  FMUL R29, R22, R13 ;  /* 0x0000000d161d7220 */ /* 0x000fe40000400000 */
[----:B------:R-:W2:Y:S08]  /*0620*/  F2F.F64.F32 R12, R12 ;  /* 0x0000000c000c7310 */ /* 0x000eb00000201800 */
[----:B------:R-:W3:Y:S01]  /*0630*/  F2F.F64.F32 R22, R29 ;  /* 0x0000001d00167310 */ /* 0x000ee20000201800 */
[----:B--2---:R-:W-:Y:S01]  /*0640*/  DADD R24, R24, R12 ;  /* 0x0000000018187229 */ /* 0x004fe2000000000c */
[----:B-1----:R-:W-:-:S06]  /*0650*/  FMUL R27, R27, R14 ;  /* 0x0000000e1b1b7220 */ /* 0x002fcc0000400000 */
[----:B------:R-:W1:Y:S01]  /*0660*/  F2F.F64.F32 R12, R27 ;  /* 0x0000001b000c7310 */ /* 0x000e620000201800 */
[----:B-----5:R-:W-:Y:S01]  /*0670*/  FMUL R26, R26, R15 ;  /* 0x0000000f1a1a7220 */ /* 0x020fe20000400000 */
[----:B---3--:R-:W-:Y:S01]  /*0680*/  DADD R22, R24, R22 ;  /* 0x0000000018167229 */ /* 0x008fe20000000016 */
[----:B------:R-:W2:Y:S05]  /*0690*/  LDS R25, [R2+0x700] ;  /* 0x0007000002197984 */ /* 0x000eaa0000000800 */
[----:B------:R3:W4:Y:S01]  /*06a0*/  F2F.F64.F32 R14, R26 ;  /* 0x0000001a000e7310 */ /* 0x0007220000201800 */
[----:B------:R-:W5:Y:S01]  /*06b0*/  LDS R24, [R2+0x780] ;  /* 0x0007800002187984 */ /* 0x000f620000000800 */
[----:B0-----:R-:W-:Y:S01]  /*06c0*/  FMUL R21, R8, R21 ;  /* 0x0000001508157220 */ /* 0x001fe20000400000 */
[----:B-1----:R-:W-:Y:S01]  /*06d0*/  DADD R12, R22, R12 ;  /* 0x00000000160c7229 */ /* 0x002fe2000000000c */
[----:B------:R-:W-:Y:S01]  /*06e0*/  FMUL R28, R28, R9 ;  /* 0x000000091c1c7220 */ /* 0x000fe20000400000 */
[----:B---3--:R-:W-:Y:S03]  /*06f0*/  LDS R26, [R2+0x880] ;  /* 0x00088000021a7984 */ /* 0x008fe60000000800 */
[----:B------:R0:W1:Y:S03]  /*0700*/  F2F.F64.F32 R22, R21 ;  /* 0x0000001500167310 */ /* 0x0000660000201800 */
[----:B----4-:R-:W-:Y:S01]  /*0710*/  DADD R12, R12, R14 ;  /* 0x000000000c0c7229 */ /* 0x010fe2000000000e */
[----:B0-----:R-:W-:Y:S04]  /*0720*/  LDS R21, [R2+0x800] ;  /* 0x0008000002157984 */ /* 0x001fe80000000800 */
[----:B------:R-:W0:Y:S03]  /*0730*/  F2F.F64.F32 R8, R28 ;  /* 0x0000001c00087310 */ /* 0x000e260000201800 */
[----:B-1----:R-:W-:-:S02]  /*0740*/  DADD R22, R12, R22 ;  /* 0x000000000c167229 */ /* 0x002fc40000000016 */
[----:B------:R-:W1:Y:S01]  /*0750*/  LDS.128 R12, [R18+0x40] ;  /* 0x00004000120c7984 */ /* 0x000e620000000c00 */
[----:B--2---:R-:W-:-:S05]  /*0760*/  FMUL R27, R25, R10 ;  /* 0x0000000a191b7220 */ /* 0x004fca0000400000 */
[----:B0-----:R-:W-:Y:S01]  /*0770*/  DADD R22, R22, R8 ;  /* 0x0000000016167229 */ /* 0x001fe20000000008 */
[----:B------:R-:W0:Y:S01]  /*0780*/  LDS R25, [R2+0x900] ;  /* 0x0009000002197984 */ /* 0x000e220000000800 */
[----:B------:R-:W2:Y:S01]  /*0790*/  F2F.F64.F32 R8, R27 ;  /* 0x0000001b00087310 */ /* 0x000ea20000201800 */
[----:B-----5:R-:W-:Y:S02]  /*07a0*/  FMUL R29, R24, R11 ;  /* 0x0000000b181d7220 */ /* 0x020fe40000400000 */
[----:B------:R-:W3:Y:S05]  /*07b0*/  LDS R24, [R2+0x980] ;  /* 0x0009800002187984 */ /* 0x000eea0000000800 */
[----:B------:R-:W4:Y:S01]  /*07c0*/  F2F.F64.F32 R10, R29 ;  /* 0x0000001d000a7310 */ /* 0x000f220000201800 */
[----:B--2---:R-:W-:-:S08]  /*07d0*/  DADD R22, R22, R8 ;  /* 0x0000000016167229 */ /* 0x004fd00000000008 */
[----:B----4-:R-:W-:Y:S01]  /*07e0*/  DADD R22, R22, R10 ;  /* 0x0000000016167229 */ /* 0x010fe2000000000a */
[----:B------:R-:W-:Y:S01]  /*07f0*/  LDS.128 R8, [R18+0x50] ;  /* 0x0000500012087984 */ /* 0x000fe20000000c00 */
[----:B-1----:R-:W-:-:S03]  /*0800*/  FMUL R28, R12, R21 ;  /* 0x000000150c1c7220 */ /* 0x002fc60000400000 */
[----:B------:R-:W1:Y:S01]  /*0810*/  LDS R21, [R2+0xa00] ;  /* 0x000a000002157984 */ /* 0x000e620000000800 */
[----:B------:R-:W-:Y:S02]  /*0820*/  FMUL R26, R26, R13 ;  /* 0x0000000d1a1a7220 */ /* 0x000fe40000400000 */
[----:B------:R2:W4:Y:S08]  /*0830*/  F2F.F64.F32 R12, R28 ;  /* 0x0000001c000c7310 */ /* 0x0005300000201800 */
[----:B------:R-:W5:Y:S01]  /*0840*/  F2F.F64.F32 R26, R26 ;  /* 0x0000001a001a7310 */ /* 0x000f620000201800 */
[----:B0-----:R-:W-:Y:S01]  /*0850*/  FMUL R25, R25, R14 ;  /* 0x0000000e19197220 */ /* 0x001fe20000400000 */
[----:B--2---:R-:W-:Y:S01]  /*0860*/  LDS R28, [R2+0xb80] ;  /* 0x000b8000021c7984 */ /* 0x004fe20000000800 */
[----:B----4-:R-:W-:-:S05]  /*0870*/  DADD R22, R22, R12 ;  /* 0x0000000016167229 */ /* 0x010fca000000000c */
[----:B------:R-:W0:Y:S01]  /*0880*/  F2F.F64.F32 R12, R25 ;  /* 0x00000019000c7310 */ /* 0x000e220000201800 */
[----:B---3--:R-:W-:Y:S02]  /*0890*/  FMUL R29, R24, R15 ;  /* 0x0000000f181d7220 */ /* 0x008fe40000400000 */
[----:B-----5:R-:W-:-:S05]  /*08a0*/  DADD R26, R22, R26 ;  /* 0x00000000161a7229 */ /* 0x020fca000000001a */
[----:B------:R-:W2:Y:S01]  /*08b0*/  F2F.F64.F32 R14, R29 ;  /* 0x0000001d000e7310 */ /* 0x000ea20000201800 */
[----:B------:R-:W3:Y:S04]  /*08c0*/  LDS R22, [R2+0xa80] ;  /* 0x000a800002167984 */ /* 0x000ee80000000800 */
[----:B------:R-:W4:Y:S01]  /*08d0*/  LDS R23, [R2+0xb00] ;  /* 0x000b000002177984 */ /* 0x000f220000000800 */
[----:B0-----:R-:W-:-:S03]  /*08e0*/  DADD R12, R26, R12 ;  /* 0x000000001a0c7229 */ /* 0x001fc6000000000c */
[----:B------:R-:W-:Y:S01]  /*08f0*/  LDS R26, [R2+0xc80] ;  /* 0x000c8000021a7984 */ /* 0x000fe20000000800 */
[----:B-1----:R-:W-:-:S03]  /*0900*/  FMUL R8, R8, R21 ;  /* 0x0000001508087220 */ /* 0x002fc60000400000 */
[----:B------:R-:W-:Y:S01]  /*0910*/  LDS R21, [R2+0xc00] ;  /* 0x000c000002157984 */ /* 0x000fe20000000800 */
[----:B------:R-:W0:Y:S01]  /*0920*/  F2F.F64.F32 R24, R8 ;  /* 0x0000000800187310 */ /* 0x000e220000201800 */
[----:B--2---:R-:W-:-:S08]  /*0930*/  DADD R14, R12, R14 ;  /* 0x000000000c0e7229 */ /* 0x004fd0000000000e */
[----:B0-----:R-:W-:Y:S02]  /*0940*/  DADD R24, R14, R24 ;  /* 0x000000000e187229 */ /* 0x001fe40000000018 */
[----:B------:R-:W0:Y:S01]  /*0950*/  LDS.128 R12, [R18+0x60] ;  /* 0x00006000120c7984 */ /* 0x000e220000000c00 */
[----:B---3--:R-:W-:-:S04]  /*0960*/  FMUL R27, R22, R9 ;  /* 0x00000009161b7220 */ /* 0x008fc80000400000 */
[----:B------:R1:W2:Y:S01]  /*0970*/  F2F.F64.F32 R8, R27 ;  /* 0x0000001b00087310 */ /* 0x0002a20000201800 */
[----:B----4-:R-:W-:Y:S01]  /*0980*/  FMUL R29, R23, R10 ;  /* 0x0000000a171d7220 */ /* 0x010fe20000400000 */
[----:B------:R-:W-:-:S06]  /*0990*/  FMUL R28, R28, R11 ;  /* 0x0000000b1c1c7220 */ /* 0x000fcc0000400000 */
[----:B------:R-:W3:Y:S01]  /*09a0*/  F2F.F64.F32 R22, R29 ;  /* 0x0000001d00167310 */ /* 0x000ee20000201800 */
[----:B-1----:R-:W-:Y:S01]  /*09b0*/  LDS R27, [R2+0xf00] ;  /* 0x000f0000021b7984 */ /* 0x002fe20000000800 */
[----:B--2---:R-:W-:-:S06]  /*09c0*/  DADD R8, R24, R8 ;  /* 0x0000000018087229 */ /* 0x004fcc0000000008 */
[----:B------:R1:W2:Y:S01]  /*09d0*/  F2F.F64.F32 R10, R28 ;  /* 0x0000001c000a7310 */ /* 0x0002a20000201800 */
[----:B------:R-:W4:Y:S04]  /*09e0*/  LDS R25, [R2+0xd00] ;  /* 0x000d000002197984 */ /* 0x000f280000000800 */
[----:B------:R-:W5:Y:S01]  /*09f0*/  LDS R24, [R2+0xd80] ;  /* 0x000d800002187984 */ /* 0x000f620000000800 */
[----:B---3--:R-:W-:-:S03]  /*0a00*/  DADD R22, R8, R22 ;  /* 0x0000000008167229 */ /* 0x008fc60000000016 */
[----:B-1----:R-:W-:Y:S01]  /*0a10*/  LDS R28, [R2+0xf80] ;  /* 0x000f8000021c7984 */ /* 0x002fe20000000800 */
[----:B0-----:R-:W-:Y:S01]  /*0a20*/  FMUL R12, R12, R21 ;  /* 0x000000150c0c7220 */ /* 0x001fe20000400000 */
[----:B------:R-:W-:Y:S02]  /*0a30*/  FMUL R26, R26, R13 ;  /* 0x0000000d1a1a7220 */ /* 0x000fe40000400000 */
[----:B------:R-:W-:Y:S01]  /*0a40*/  LDS R21, [R2+0xe00] ;  /* 0x000e000002157984 */ /* 0x000fe20000000800 */
[----:B------:R-:W0:Y:S01]  /*0a50*/  F2F.F64.F32 R8, R12 ;  /* 0x0000000c00087310 */ /* 0x000e220000201800 */
[----:B--2---:R-:W-:-:S08]  /*0a60*/  DADD R10, R22, R10 ;  /* 0x00000000160a7229 */ /* 0x004fd0000000000a */
[----:B0-----:R-:W-:Y:S02]  /*0a70*/  DADD R12, R10, R8 ;  /* 0x000000000a0c7229 */ /* 0x001fe40000000008 */
[----:B------:R-:W0:Y:S01]  /*0a80*/  LDS.128 R8, [R18+0x70] ;  /* 0x0000700012087984 */ /* 0x000e220000000c00 */
[----:B------:R1:W2:Y:S03]  /*0a90*/  F2F.F64.F32 R22, R26 ;  /* 0x0000001a00167310 */ /* 0x0002a60000201800 */
[----:B-1----:R-:W1:Y:S01]  /*0aa0*/  LDS R26, [R2+0xe80] ;  /* 0x000e8000021a7984 */ /* 0x002e620000000800 */
[----:B----4-:R-:W-:Y:S01]  /*0ab0*/  FMUL R25, R25, R14 ;  /* 0x0000000e19197220 */ /* 0x010fe20000400000 */
[----:B--2---:R-:W-:-:S03]  /*0ac0*/  DADD R22, R12, R22 ;  /* 0x000000000c167229 */ /* 0x004fc60000000016 */
[----:B------:R-:W2:Y:S01]  /*0ad0*/  F2F.F64.F32 R12, R25 ;  /* 0x00000019000c7310 */ /* 0x000ea20000201800 */
[----:B-----5:R-:W-:-:S07]  /*0ae0*/  FMUL R24, R24, R15 ;  /* 0x0000000f18187220 */ /* 0x020fce0000400000 */
[----:B------:R-:W3:Y:S01]  /*0af0*/  F2F.F64.F32 R14, R24 ;  /* 0x00000018000e7310 */ /* 0x000ee20000201800 */
[----:B--2---:R-:W-:Y:S01]  /*0b00*/  DADD R22, R22, R12 ;  /* 0x0000000016167229 */ /* 0x004fe2000000000c */
[----:B0-----:R-:W-:-:S06]  /*0b10*/  FMUL R21, R8, R21 ;  /* 0x0000001508157220 */ /* 0x001fcc0000400000 */
[----:B------:R-:W0:Y:S01]  /*0b20*/  F2F.F64.F32 R12, R21 ;  /* 0x00000015000c7310 */ /* 0x000e220000201800 */
[----:B---3--:R-:W-:Y:S01]  /*0b30*/  DADD R14, R22, R14 ;  /* 0x00000000160e7229 */ /* 0x008fe2000000000e */
[----:B-1----:R-:W-:-:S06]  /*0b40*/  FMUL R26, R26, R9 ;  /* 0x000000091a1a7220 */ /* 0x002fcc0000400000 */
[----:B------:R-:W1:Y:S01]  /*0b50*/  F2F.F64.F32 R8, R26 ;  /* 0x0000001a00087310 */ /* 0x000e620000201800 */
[----:B------:R-:W-:Y:S01]  /*0b60*/  FMUL R10, R27, R10 ;  /* 0x0000000a1b0a7220 */ /* 0x000fe20000400000 */
[----:B0-----:R-:W-:-:S06]  /*0b70*/  DADD R14, R14, R12 ;  /* 0x000000000e0e7229 */ /* 0x001fcc000000000c */
[----:B------:R-:W0:Y:S01]  /*0b80*/  F2F.F64.F32 R12, R10 ;  /* 0x0000000a000c7310 */ /* 0x000e220000201800 */
[----:B------:R-:W-:Y:S01]  /*0b90*/  FMUL R11, R28, R11 ;  /* 0x0000000b1c0b7220 */ /* 0x000fe20000400000 */
[----:B------:R-:W-:Y:S01]  /*0ba0*/  UIADD3 UR6, UPT, UPT, UR6, 0x1, URZ ;  /* 0x0000000106067890 */ /* 0x000fe2000fffe0ff */
[----:B-1----:R-:W-:-:S05]  /*0bb0*/  DADD R8, R14, R8 ;  /* 0x000000000e087229 */ /* 0x002fca0000000008 */
[----:B------:R-:W1:Y:S01]  /*0bc0*/  F2F.F64.F32 R22, R11 ;  /* 0x0000000b00167310 */ /* 0x000e620000201800 */
[----:B------:R-:W-:Y:S02]  /*0bd0*/  UISETP.NE.AND UP0, UPT, UR6, 0x1, UPT ;  /* 0x000000010600788c */ /* 0x000fe4000bf05270 */
[----:B0-----:R-:W-:Y:S01]  /*0be0*/  DADD R8, R8, R12 ;  /* 0x0000000008087229 */ /* 0x001fe2000000000c */
[----:B------:R-:W-:Y:S02]  /*0bf0*/  IADD3 R5, PT, PT, R5, 0x20, RZ ;  /* 0x0000002005057810 */ /* 0x000fe40007ffe0ff */
[----:B------:R-:W-:Y:S02]  /*0c00*/  IADD3 R3, PT, PT, R3, 0x20, RZ ;  /* 0x0000002003037810 */ /* 0x000fe40007ffe0ff */
[----:B------:R-:W-:-:S03]  /*0c10*/  IADD3 R0, PT, PT, R0, 0x20, RZ ;  /* 0x0000002000007810 */ /* 0x000fc60007ffe0ff */
[----:B-1----:R-:W-:Y:S01]  /*0c20*/  DADD R22, R8, R22 ;  /* 0x0000000008167229 */ /* 0x002fe20000000016 */
[----:B------:R-:W-:Y:S01]  /*0c30*/  LEA R4, R7, R4, 0x5 ;  /* 0x0000000407047211 */ /* 0x000fe200078e28ff */
[----:B------:R-:W-:Y:S09]  /*0c40*/  BRA.U UP0, `(.L_x_1) ;  /* 0xfffffff500807547 */ /* 0x000ff2000b83ffff */
.L_x_0:
[----:B------:R-:W1:Y:S02]  /*0c50*/  LDCU.64 UR4, c[0x0][0x3a8] ;  /* 0x00007500ff0477ac */ /* 0x000e640008000a00 */
[----:B-1----:R-:W-:-:S04]  /*0c60*/  ISETP.GE.AND P0, PT, R20, UR5, PT ;  /* 0x0000000514007c0c */ /* 0x002fc8000bf06270 */
[----:B------:R-:W-:-:S13]  /*0c70*/  ISETP.GE.OR P0, PT, R19, UR4, P0 ;  /* 0x0000000413007c0c */ /* 0x000fda0008706670 */
[----:B------:R-:W-:Y:S05]  /*0c80*/  @P0 EXIT ;  /* 0x000000000000094d */ /* 0x000fea0003800000 */
[----:B------:R-:W1:Y:S01]  /*0c90*/  LDC.64 R2, c[0x0][0x390] ;  /* 0x0000e400ff027b82 */ /* 0x000e620000000a00 */
[----:B------:R-:W-:-:S04]  /*0ca0*/  IMAD R19, R19, UR5, R20 ;  /* 0x0000000513137c24 */ /* 0x000fc8000f8e0214 */
[----:B-1----:R-:W-:-:S05]  /*0cb0*/  IMAD.WIDE R2, R19, 0x8, R2 ;  /* 0x0000000813027825 */ /* 0x002fca00078e0202 */
[----:B------:R-:W-:Y:S01]  /*0cc0*/  STG.E.64 desc[UR8][R2.64], R22 ;  /* 0x0000001602007986 */ /* 0x000fe2000c101b08 */
[----:B------:R-:W-:Y:S05]  /*0cd0*/  EXIT ;  /* 0x000000000000794d */ /* 0x000fea0003800000 */
.L_x_2:
[----:B------:R-:W-:-:S00]  /*0ce0*/  BRA `(.L_x_2) ;  /* 0xfffffffc00fc7947 */ /* 0x000fc0000383ffff */
[----:B------:R-:W-:-:S00]  /*0cf0*/  NOP ;  /* 0x0000000000007918 */ /* 0x000fc00000000000 */
        /* <DEDUP_REMOVED lines=8> */
.L_x_3:


//--------------------- .nv.shared._Z20matrixMultiplySharedPdS_S_iiiiii --------------------------
	.section	.nv.shared._Z20matrixMultiplySharedPdS_S_iiiiii,"aw",@nobits
	.sectionflags	@""
	.align	4
.nv.shared._Z20matrixMultiplySharedPdS_S_iiiiii:
	.zero		9216


//--------------------- .nv.shared.reserved.0     --------------------------
	.section	.nv.shared.reserved.0,"aw",@nobits
	.weak		__nv_reservedSMEM_offset_0_alias
	.size		__nv_reservedSMEM_offset_0_alias, 0, 64
	.other		__nv_reservedSMEM_offset_0_alias,@"STO_CUDA_RESERVED_SHARED STV_DEFAULT"
__nv_reservedSMEM_offset_0_alias:
	.zero		0
	.zero		64


//--------------------- .nv.constant0._Z20matrixMultiplySharedPdS_S_iiiiii --------------------------
	.section	.nv.constant0._Z20matrixMultiplySharedPdS_S_iiiiii,"a",@progbits
	.sectionflags	@""
	.align	4
.nv.constant0._Z20matrixMultiplySharedPdS_S_iiiiii:
	.zero		944


//--------------------- SYMBOLS --------------------------

	.type		.nv.reservedSmem.offset0,@object
	.size		.nv.reservedSmem.offset0,0x4
	.type		.nv.reservedSmem.cap,@object
	.size		.nv.reservedSmem.cap,0x4
